	.headerflags	@"EF_CUDA_TEXMODE_UNIFIED EF_CUDA_64BIT_ADDRESS EF_CUDA_ACCELERATORS EF_CUDA_SM90 EF_CUDA_VIRTUAL_SM(EF_CUDA_SM90)"
	.elftype	@"ET_EXEC"


//--------------------- .nv.info                  --------------------------
	.section	.nv.info,"",@"SHT_CUDA_INFO"
	.align	4


	//----- nvinfo : EIATTR_REGCOUNT
	.align		4
        /*0000*/ 	.byte	0x04, 0x2f
        /*0002*/ 	.short	(.L_1 - .L_0)
	.align		4
.L_0:
        /*0004*/ 	.word	index@(triton_poi_fused_cat_17)
        /*0008*/ 	.word	0x00000020


	//----- nvinfo : EIATTR_MIN_STACK_SIZE
	.align		4
.L_1:
        /*000c*/ 	.byte	0x04, 0x12
        /*000e*/ 	.short	(.L_3 - .L_2)
	.align		4
.L_2:
        /*0010*/ 	.word	index@(triton_poi_fused_cat_17)
        /*0014*/ 	.word	0x00000000


	//----- nvinfo : EIATTR_FRAME_SIZE
	.align		4
.L_3:
        /*0018*/ 	.byte	0x04, 0x11
        /*001a*/ 	.short	(.L_5 - .L_4)
	.align		4
.L_4:
        /*001c*/ 	.word	index@(triton_poi_fused_cat_17)
        /*0020*/ 	.word	0x00000000


	//----- nvinfo : EIATTR_MIN_STACK_SIZE
	.align		4
.L_5:
        /*0024*/ 	.byte	0x04, 0x12
        /*0026*/ 	.short	(.L_7 - .L_6)
	.align		4
.L_6:
        /*0028*/ 	.word	index@(triton_poi_fused_cat_17)
        /*002c*/ 	.word	0x00000000
.L_7:


//--------------------- .nv.info.triton_poi_fused_cat_17 --------------------------
	.section	.nv.info.triton_poi_fused_cat_17,"",@"SHT_CUDA_INFO"
	.sectionflags	@""
	.align	4


	//----- nvinfo : EIATTR_CUDA_API_VERSION
	.align		4
        /*0000*/ 	.byte	0x04, 0x37
        /*0002*/ 	.short	(.L_9 - .L_8)
.L_8:
        /*0004*/ 	.word	0x0000007c


	//----- nvinfo : EIATTR_KPARAM_INFO
	.align		4
.L_9:
        /*0008*/ 	.byte	0x04, 0x17
        /*000a*/ 	.short	(.L_11 - .L_10)
.L_10:
        /*000c*/ 	.word	0x00000000
        /*0010*/ 	.short	0x0004
        /*0012*/ 	.short	0x0020
        /*0014*/ 	.byte	0x00, 0xf0, 0x11, 0x00


	//----- nvinfo : EIATTR_KPARAM_INFO
	.align		4
.L_11:
        /*0018*/ 	.byte	0x04, 0x17
        /*001a*/ 	.short	(.L_13 - .L_12)
.L_12:
        /*001c*/ 	.word	0x00000000
        /*0020*/ 	.short	0x0003
        /*0022*/ 	.short	0x0018
        /*0024*/ 	.byte	0x00, 0xf4, 0x21, 0x00


	//----- nvinfo : EIATTR_KPARAM_INFO
	.align		4
.L_13:
        /*0028*/ 	.byte	0x04, 0x17
        /*002a*/ 	.short	(.L_15 - .L_14)
.L_14:
        /*002c*/ 	.word	0x00000000
        /*0030*/ 	.short	0x0002
        /*0032*/ 	.short	0x0010
        /*0034*/ 	.byte	0x00, 0xf4, 0x21, 0x00


	//----- nvinfo : EIATTR_KPARAM_INFO
	.align		4
.L_15:
        /*0038*/ 	.byte	0x04, 0x17
        /*003a*/ 	.short	(.L_17 - .L_16)
.L_16:
        /*003c*/ 	.word	0x00000000
        /*0040*/ 	.short	0x0001
        /*0042*/ 	.short	0x0008
        /*0044*/ 	.byte	0x00, 0xf4, 0x21, 0x00


	//----- nvinfo : EIATTR_KPARAM_INFO
	.align		4
.L_17:
        /*0048*/ 	.byte	0x04, 0x17
        /*004a*/ 	.short	(.L_19 - .L_18)
.L_18:
        /*004c*/ 	.word	0x00000000
        /*0050*/ 	.short	0x0000
        /*0052*/ 	.short	0x0000
        /*0054*/ 	.byte	0x00, 0xf4, 0x21, 0x00


	//----- nvinfo : EIATTR_SPARSE_MMA_MASK
	.align		4
.L_19:
        /*0058*/ 	.byte	0x03, 0x50
        /*005a*/ 	.short	0x0000


	//----- nvinfo : EIATTR_MAXREG_COUNT
	.align		4
        /*005c*/ 	.byte	0x03, 0x1b
        /*005e*/ 	.short	0x00ff


	//----- nvinfo : EIATTR_EXIT_INSTR_OFFSETS
	.align		4
        /*0060*/ 	.byte	0x04, 0x1c
        /*0062*/ 	.short	(.L_21 - .L_20)


	//   ....[0]....
.L_20:
        /*0064*/ 	.word	0x000007f0


	//----- nvinfo : EIATTR_REQNTID
	.align		4
.L_21:
        /*0068*/ 	.byte	0x04, 0x10
        /*006a*/ 	.short	(.L_23 - .L_22)
.L_22:
        /*006c*/ 	.word	0x00000080
        /*0070*/ 	.word	0x00000001
        /*0074*/ 	.word	0x00000001


	//----- nvinfo : EIATTR_CBANK_PARAM_SIZE
	.align		4
.L_23:
        /*0078*/ 	.byte	0x03, 0x19
        /*007a*/ 	.short	0x0024


	//----- nvinfo : EIATTR_PARAM_CBANK
	.align		4
        /*007c*/ 	.byte	0x04, 0x0a
        /*007e*/ 	.short	(.L_25 - .L_24)
	.align		4
.L_24:
        /*0080*/ 	.word	index@(.nv.constant0.triton_poi_fused_cat_17)
        /*0084*/ 	.short	0x0210
        /*0086*/ 	.short	0x0024


	//----- nvinfo : EIATTR_SW_WAR
	.align		4
.L_25:
        /*0088*/ 	.byte	0x04, 0x36
        /*008a*/ 	.short	(.L_27 - .L_26)
.L_26:
        /*008c*/ 	.word	0x00000008
.L_27:


//--------------------- .nv.callgraph             --------------------------
	.section	.nv.callgraph,"",@"SHT_CUDA_CALLGRAPH"
	.align	4
	.sectionentsize	8
	.align		4
        /*0000*/ 	.word	0x00000000
	.align		4
        /*0004*/ 	.word	0xffffffff
	.align		4
        /*0008*/ 	.word	0x00000000
	.align		4
        /*000c*/ 	.word	0xfffffffe
	.align		4
        /*0010*/ 	.word	0x00000000
	.align		4
        /*0014*/ 	.word	0xfffffffd
	.align		4
        /*0018*/ 	.word	0x00000000
	.align		4
        /*001c*/ 	.word	0xfffffffc


//--------------------- .text.triton_poi_fused_cat_17 --------------------------
	.section	.text.triton_poi_fused_cat_17,"ax",@progbits
	.align	128
        .global         triton_poi_fused_cat_17
        .type           triton_poi_fused_cat_17,@function
        .size           triton_poi_fused_cat_17,(.L_x_1 - triton_poi_fused_cat_17)
        .other          triton_poi_fused_cat_17,@"STO_CUDA_ENTRY STV_DEFAULT"
triton_poi_fused_cat_17:
.text.triton_poi_fused_cat_17:
[----:B------:R-:W-:Y:S01]  /*0000*/  LDC R1, c[0x0][0x28] ;  /* 0x00000a00ff017b82 */ /* 0x000fe20000000800 */
[----:B------:R-:W1:Y:S07]  /*0010*/  S2R R0, SR_TID.X ;  /* 0x0000000000007919 */ /* 0x000e6e0000002100 */
[----:B------:R-:W2:Y:S01]  /*0020*/  LDC.64 R12, c[0x0][0x210] ;  /* 0x00008400ff0c7b82 */ /* 0x000ea20000000a00 */
[----:B------:R-:W-:Y:S01]  /*0030*/  IMAD.MOV.U32 R16, RZ, RZ, RZ ;  /* 0x000000ffff107224 */ /* 0x000fe200078e00ff */
[----:B------:R-:W-:Y:S01]  /*0040*/  CS2R R4, SRZ ;  /* 0x0000000000047805 */ /* 0x000fe2000001ff00 */
[----:B------:R-:W3:Y:S01]  /*0050*/  S2R R2, SR_CTAID.X ;  /* 0x0000000000027919 */ /* 0x000ee20000002500 */
[----:B------:R-:W-:Y:S01]  /*0060*/  CS2R R6, SRZ ;  /* 0x0000000000067805 */ /* 0x000fe2000001ff00 */
[----:B------:R-:W-:-:S03]  /*0070*/  ULDC.64 UR4, c[0x0][0x208] ;  /* 0x0000820000047ab9 */ /* 0x000fc60000000a00 */
[----:B------:R-:W4:Y:S01]  /*0080*/  LDC.64 R14, c[0x0][0x218] ;  /* 0x00008600ff0e7b82 */ /* 0x000f220000000a00 */
[----:B------:R-:W-:Y:S01]  /*0090*/  CS2R R24, SRZ ;  /* 0x0000000000187805 */ /* 0x000fe2000001ff00 */
[----:B------:R-:W-:Y:S01]  /*00a0*/  IMAD.MOV.U32 R28, RZ, RZ, RZ ;  /* 0x000000ffff1c7224 */ /* 0x000fe200078e00ff */
[----:B------:R-:W-:Y:S01]  /*00b0*/  ULDC.64 UR6, c[0x0][0x220] ;  /* 0x0000880000067ab9 */ /* 0x000fe20000000a00 */
[----:B-1----:R-:W-:Y:S01]  /*00c0*/  IMAD.SHL.U32 R0, R0, 0x4, RZ ;  /* 0x0000000400007824 */ /* 0x002fe200078e00ff */
[----:B---3--:R-:W-:-:S04]  /*00d0*/  SHF.R.S32.HI R3, RZ, 0x15, R2 ;  /* 0x00000015ff037819 */ /* 0x008fc80000011402 */
[----:B------:R-:W-:Y:S02]  /*00e0*/  LOP3.LUT R21, R0, 0x1fc, RZ, 0xc0, !PT ;  /* 0x000001fc00157812 */ /* 0x000fe400078ec0ff */
[----:B------:R-:W-:-:S03]  /*00f0*/  SGXT R0, R3, 0x1 ;  /* 0x000000010300781a */ /* 0x000fc60000000200 */
[----:B------:R-:W-:-:S05]  /*0100*/  IMAD R21, R2, 0x400, R21 ;  /* 0x0000040002157824 */ /* 0x000fca00078e0215 */
[CC--:B------:R-:W-:Y:S02]  /*0110*/  LEA.HI R18, R0.reuse, R21.reuse, RZ, 0xc ;  /* 0x0000001500127211 */ /* 0x0c0fe400078f60ff */
[----:B------:R-:W-:Y:S02]  /*0120*/  LEA.HI R3, R0, R21, RZ, 0x11 ;  /* 0x0000001500037211 */ /* 0x000fe400078f88ff */
[----:B------:R-:W-:Y:S02]  /*0130*/  SHF.R.S32.HI R19, RZ, 0xc, R18 ;  /* 0x0000000cff137819 */ /* 0x000fe40000011412 */
[----:B------:R-:W-:Y:S02]  /*0140*/  SHF.R.S32.HI R22, RZ, 0x11, R3 ;  /* 0x00000011ff167819 */ /* 0x000fe40000011403 */
[----:B------:R-:W-:Y:S02]  /*0150*/  LEA.HI R2, R19, R19, RZ, 0x5 ;  /* 0x0000001313027211 */ /* 0x000fe400078f28ff */
[----:B------:R-:W-:Y:S01]  /*0160*/  LOP3.LUT R3, R3, 0xfffe0000, RZ, 0xc0, !PT ;  /* 0xfffe000003037812 */ /* 0x000fe200078ec0ff */
[----:B------:R-:W-:Y:S01]  /*0170*/  IMAD.U32 R22, R22, 0x10000, RZ ;  /* 0x0001000016167824 */ /* 0x000fe200078e00ff */
[----:B------:R-:W-:-:S04]  /*0180*/  LOP3.LUT R2, R2, 0xffffffe0, RZ, 0xc0, !PT ;  /* 0xffffffe002027812 */ /* 0x000fc800078ec0ff */
[----:B------:R-:W-:Y:S01]  /*0190*/  IADD3 R3, R22, R21, -R3 ;  /* 0x0000001516037210 */ /* 0x000fe20007ffe803 */
[----:B------:R-:W-:-:S04]  /*01a0*/  IMAD.IADD R19, R19, 0x1, -R2 ;  /* 0x0000000113137824 */ /* 0x000fc800078e0a02 */
[----:B--2---:R-:W-:Y:S01]  /*01b0*/  IMAD.WIDE R2, R3, 0x4, R12 ;  /* 0x0000000403027825 */ /* 0x004fe200078e020c */
[----:B------:R-:W-:-:S03]  /*01c0*/  ISETP.GE.AND P2, PT, R19, 0x10, PT ;  /* 0x000000101300780c */ /* 0x000fc60003f46270 */
[----:B----4-:R-:W-:-:S10]  /*01d0*/  IMAD.WIDE R10, R19, 0x4, R14 ;  /* 0x00000004130a7825 */ /* 0x010fd400078e020e */
[----:B------:R1:W2:Y:S04]  /*01e0*/  @!P2 LDG.E.128 R4, desc[UR4][R2.64] ;  /* 0x000000040204a981 */ /* 0x0002a8000c1e1d00 */
[----:B------:R-:W3:Y:S01]  /*01f0*/  @!P2 LDG.E.EL R16, desc[UR4][R10.64] ;  /* 0x000000040a10a981 */ /* 0x000ee2000c2e1900 */
[----:B------:R-:W-:Y:S01]  /*0200*/  VIADD R23, R21, 0x200 ;  /* 0x0000020015177836 */ /* 0x000fe20000000000 */
[----:B------:R-:W-:Y:S01]  /*0210*/  LOP3.LUT R18, R18, 0xfffff000, RZ, 0xc0, !PT ;  /* 0xfffff00012127812 */ /* 0x000fe200078ec0ff */
[----:B------:R-:W-:Y:S01]  /*0220*/  IMAD.MOV.U32 R20, RZ, RZ, RZ ;  /* 0x000000ffff147224 */ /* 0x000fe200078e00ff */
[----:B------:R-:W4:Y:S02]  /*0230*/  @!P2 LDG.E.EL R24, desc[UR4][R10.64] ;  /* 0x000000040a18a981 */ /* 0x000f24000c2e1900 */
[----:B------:R-:W-:-:S02]  /*0240*/  LEA.HI R26, R0, R23, RZ, 0xc ;  /* 0x00000017001a7211 */ /* 0x000fc400078f60ff */
[----:B------:R-:W-:Y:S01]  /*0250*/  LEA.HI R8, R0, R23, RZ, 0x11 ;  /* 0x0000001700087211 */ /* 0x000fe200078f88ff */
[----:B------:R-:W5:Y:S01]  /*0260*/  @!P2 LDG.E.EL R25, desc[UR4][R10.64] ;  /* 0x000000040a19a981 */ /* 0x000f62000c2e1900 */
[----:B------:R-:W-:Y:S02]  /*0270*/  SHF.R.S32.HI R17, RZ, 0xc, R26 ;  /* 0x0000000cff117819 */ /* 0x000fe4000001141a */
[----:B------:R-:W-:Y:S01]  /*0280*/  SHF.R.S32.HI R27, RZ, 0x11, R8 ;  /* 0x00000011ff1b7819 */ /* 0x000fe20000011408 */
[----:B------:R1:W4:Y:S01]  /*0290*/  @!P2 LDG.E.EL R28, desc[UR4][R10.64] ;  /* 0x000000040a1ca981 */ /* 0x000322000c2e1900 */
[----:B------:R-:W-:Y:S02]  /*02a0*/  LEA.HI R0, R17, R17, RZ, 0x5 ;  /* 0x0000001111007211 */ /* 0x000fe400078f28ff */
[----:B------:R-:W-:Y:S01]  /*02b0*/  LOP3.LUT R8, R8, 0xfffe0000, RZ, 0xc0, !PT ;  /* 0xfffe000008087812 */ /* 0x000fe200078ec0ff */
[----:B------:R-:W-:Y:S01]  /*02c0*/  IMAD.U32 R27, R27, 0x10000, RZ ;  /* 0x000100001b1b7824 */ /* 0x000fe200078e00ff */
[----:B------:R-:W-:-:S02]  /*02d0*/  LOP3.LUT R0, R0, 0xffffffe0, RZ, 0xc0, !PT ;  /* 0xffffffe000007812 */ /* 0x000fc400078ec0ff */
[----:B------:R-:W-:Y:S02]  /*02e0*/  LOP3.LUT R26, R26, 0xfffff000, RZ, 0xc0, !PT ;  /* 0xfffff0001a1a7812 */ /* 0x000fe400078ec0ff */
[----:B-1----:R-:W-:Y:S01]  /*02f0*/  IADD3 R3, R27, R23, -R8 ;  /* 0x000000171b037210 */ /* 0x002fe20007ffe808 */
[----:B------:R-:W-:Y:S01]  /*0300*/  IMAD.IADD R17, R17, 0x1, -R0 ;  /* 0x0000000111117824 */ /* 0x000fe200078e0a00 */
[----:B------:R-:W-:Y:S01]  /*0310*/  CS2R R8, SRZ ;  /* 0x0000000000087805 */ /* 0x000fe2000001ff00 */
[----:B------:R-:W-:Y:S02]  /*0320*/  IMAD.IADD R26, R23, 0x1, -R26 ;  /* 0x00000001171a7824 */ /* 0x000fe400078e0a1a */
[----:B------:R-:W-:Y:S01]  /*0330*/  IMAD.WIDE R12, R3, 0x4, R12 ;  /* 0x00000004030c7825 */ /* 0x000fe200078e020c */
[C---:B------:R-:W-:Y:S02]  /*0340*/  ISETP.GE.AND P1, PT, R17.reuse, 0x10, PT ;  /* 0x000000101100780c */ /* 0x040fe40003f26270 */
[----:B------:R-:W-:Y:S01]  /*0350*/  CS2R R2, SRZ ;  /* 0x0000000000027805 */ /* 0x000fe2000001ff00 */
[----:B------:R-:W-:Y:S01]  /*0360*/  IMAD.MOV.U32 R0, RZ, RZ, RZ ;  /* 0x000000ffff007224 */ /* 0x000fe200078e00ff */
[----:B------:R-:W-:Y:S01]  /*0370*/  CS2R R10, SRZ ;  /* 0x00000000000a7805 */ /* 0x000fe2000001ff00 */
[----:B------:R-:W-:-:S04]  /*0380*/  IMAD.WIDE R14, R17, 0x4, R14 ;  /* 0x00000004110e7825 */ /* 0x000fc800078e020e */
[----:B------:R-:W-:Y:S02]  /*0390*/  IMAD.IADD R23, R21, 0x1, -R18 ;  /* 0x0000000115177824 */ /* 0x000fe400078e0a12 */
[----:B------:R-:W-:Y:S02]  /*03a0*/  IMAD.SHL.U32 R18, R19, 0x1000, RZ ;  /* 0x0000100013127824 */ /* 0x000fe400078e00ff */
[----:B------:R-:W5:Y:S04]  /*03b0*/  @!P1 LDG.E.EL R20, desc[UR4][R14.64] ;  /* 0x000000040e149981 */ /* 0x000f68000c2e1900 */
[----:B------:R-:W5:Y:S04]  /*03c0*/  @!P1 LDG.E.EL R3, desc[UR4][R14.64] ;  /* 0x000000040e039981 */ /* 0x000f68000c2e1900 */
[----:B------:R-:W5:Y:S04]  /*03d0*/  @!P1 LDG.E.EL R0, desc[UR4][R14.64] ;  /* 0x000000040e009981 */ /* 0x000f68000c2e1900 */
[----:B------:R1:W5:Y:S04]  /*03e0*/  @!P1 LDG.E.EL R2, desc[UR4][R14.64] ;  /* 0x000000040e029981 */ /* 0x000368000c2e1900 */
[----:B------:R1:W5:Y:S02]  /*03f0*/  @!P1 LDG.E.128 R8, desc[UR4][R12.64] ;  /* 0x000000040c089981 */ /* 0x000364000c1e1d00 */
[----:B-1----:R-:W-:-:S02]  /*0400*/  SHF.R.S32.HI R15, RZ, 0x1f, R22 ;  /* 0x0000001fff0f7819 */ /* 0x002fc40000011416 */
[----:B------:R-:W-:Y:S02]  /*0410*/  IADD3 R22, P3, P4, R18, R23, R22 ;  /* 0x0000001712167210 */ /* 0x000fe40007c7e016 */
[----:B------:R-:W-:Y:S01]  /*0420*/  SHF.R.S32.HI R23, RZ, 0x1f, R23 ;  /* 0x0000001fff177819 */ /* 0x000fe20000011417 */
[----:B0-----:R-:W-:Y:S01]  /*0430*/  IMAD.SHL.U32 R12, R17, 0x1000, RZ ;  /* 0x00001000110c7824 */ /* 0x001fe200078e00ff */
[----:B------:R-:W-:Y:S02]  /*0440*/  SHF.R.S32.HI R18, RZ, 0x1f, R18 ;  /* 0x0000001fff127819 */ /* 0x000fe40000011412 */
[----:B------:R-:W-:Y:S02]  /*0450*/  ISETP.GT.AND P0, PT, R19, 0xf, PT ;  /* 0x0000000f1300780c */ /* 0x000fe40003f04270 */
[----:B------:R-:W-:Y:S02]  /*0460*/  IADD3.X R13, R18, R23, R15, P3, P4 ;  /* 0x00000017120d7210 */ /* 0x000fe40001fe840f */
[----:B------:R-:W-:-:S02]  /*0470*/  IADD3 R18, P4, P5, R12, R26, R27 ;  /* 0x0000001a0c127210 */ /* 0x000fc40007d9e01b */
[----:B------:R-:W-:Y:S02]  /*0480*/  SHF.R.S32.HI R15, RZ, 0x1f, R26 ;  /* 0x0000001fff0f7819 */ /* 0x000fe4000001141a */
[----:B------:R-:W-:Y:S02]  /*0490*/  SHF.R.S32.HI R14, RZ, 0x1f, R27 ;  /* 0x0000001fff0e7819 */ /* 0x000fe4000001141b */
[----:B------:R-:W-:Y:S02]  /*04a0*/  SHF.R.S32.HI R19, RZ, 0x1f, R12 ;  /* 0x0000001fff137819 */ /* 0x000fe4000001140c */
[----:B------:R-:W-:Y:S02]  /*04b0*/  LEA R26, P3, R22, UR6, 0x2 ;  /* 0x00000006161a7c11 */ /* 0x000fe4000f8610ff */
[----:B------:R-:W-:Y:S02]  /*04c0*/  IADD3.X R19, R19, R15, R14, P4, P5 ;  /* 0x0000000f13137210 */ /* 0x000fe400027ea40e */
[----:B------:R-:W-:-:S02]  /*04d0*/  CS2R R14, SRZ ;  /* 0x00000000000e7805 */ /* 0x000fc4000001ff00 */
[----:B------:R-:W-:Y:S02]  /*04e0*/  LEA.HI.X R27, R22, UR7, R13, 0x2, P3 ;  /* 0x00000007161b7c11 */ /* 0x000fe400098f140d */
[----:B------:R-:W-:Y:S02]  /*04f0*/  CS2R R12, SRZ ;  /* 0x00000000000c7805 */ /* 0x000fe4000001ff00 */
[----:B------:R-:W-:Y:S02]  /*0500*/  ISETP.GT.AND P3, PT, R17, 0xf, PT ;  /* 0x0000000f1100780c */ /* 0x000fe40003f64270 */
[C---:B------:R-:W-:Y:S02]  /*0510*/  LEA R22, P4, R18.reuse, UR6, 0x2 ;  /* 0x0000000612167c11 */ /* 0x040fe4000f8810ff */
[----:B------:R0:W5:Y:S02]  /*0520*/  @P0 LDG.E.128 R12, desc[UR4][R26.64+-0x40000] ;  /* 0xfc0000041a0c0981 */ /* 0x000164000c1e1d00 */
[----:B------:R-:W-:-:S02]  /*0530*/  LEA.HI.X R23, R18, UR7, R19, 0x2, P4 ;  /* 0x0000000712177c11 */ /* 0x000fc4000a0f1413 */
[----:B------:R-:W-:Y:S01]  /*0540*/  CS2R R18, SRZ ;  /* 0x0000000000127805 */ /* 0x000fe2000001ff00 */
[----:B0-----:R-:W0:Y:S01]  /*0550*/  LDC.64 R26, c[0x0][0x228] ;  /* 0x00008a00ff1a7b82 */ /* 0x001e220000000a00 */
[----:B--2---:R-:W-:Y:S02]  /*0560*/  SEL R4, R4, RZ, !P2 ;  /* 0x000000ff04047207 */ /* 0x004fe40005000000 */
[----:B---3--:R-:W-:-:S05]  /*0570*/  SEL R17, R16, RZ, !P2 ;  /* 0x000000ff10117207 */ /* 0x008fca0005000000 */
[----:B------:R-:W-:Y:S01]  /*0580*/  FADD R4, R4, R17 ;  /* 0x0000001104047221 */ /* 0x000fe20000000000 */
[----:B------:R-:W-:-:S06]  /*0590*/  CS2R R16, SRZ ;  /* 0x0000000000107805 */ /* 0x000fcc000001ff00 */
[----:B------:R1:W2:Y:S01]  /*05a0*/  @P3 LDG.E.128 R16, desc[UR4][R22.64+-0x40000] ;  /* 0xfc00000416103981 */ /* 0x0002a2000c1e1d00 */
[----:B------:R-:W-:Y:S02]  /*05b0*/  SEL R29, R5, RZ, !P2 ;  /* 0x000000ff051d7207 */ /* 0x000fe40005000000 */
[----:B------:R-:W-:Y:S02]  /*05c0*/  SEL R6, R6, RZ, !P2 ;  /* 0x000000ff06067207 */ /* 0x000fe40005000000 */
[----:B------:R-:W-:Y:S02]  /*05d0*/  SEL R5, R7, RZ, !P2 ;  /* 0x000000ff07057207 */ /* 0x000fe40005000000 */
[----:B----4-:R-:W-:Y:S02]  /*05e0*/  SEL R24, R24, RZ, !P2 ;  /* 0x000000ff18187207 */ /* 0x010fe40005000000 */
[----:B-----5:R-:W-:Y:S02]  /*05f0*/  SEL R25, R25, RZ, !P2 ;  /* 0x000000ff19197207 */ /* 0x020fe40005000000 */
[----:B------:R-:W-:Y:S01]  /*0600*/  SEL R28, R28, RZ, !P2 ;  /* 0x000000ff1c1c7207 */ /* 0x000fe20005000000 */
[----:B------:R-:W-:-:S02]  /*0610*/  FADD R7, R29, R24 ;  /* 0x000000181d077221 */ /* 0x000fc40000000000 */
[----:B------:R-:W-:Y:S02]  /*0620*/  FADD R6, R6, R25 ;  /* 0x0000001906067221 */ /* 0x000fe40000000000 */
[----:B------:R-:W-:Y:S01]  /*0630*/  FADD R5, R5, R28 ;  /* 0x0000001c05057221 */ /* 0x000fe20000000000 */
[----:B0-----:R-:W-:Y:S01]  /*0640*/  IMAD.WIDE R26, R21, 0x4, R26 ;  /* 0x00000004151a7825 */ /* 0x001fe200078e021a */
[----:B------:R-:W-:Y:S02]  /*0650*/  SEL R2, R2, RZ, !P1 ;  /* 0x000000ff02027207 */ /* 0x000fe40004800000 */
[----:B------:R-:W-:Y:S02]  /*0660*/  SEL R8, R8, RZ, !P1 ;  /* 0x000000ff08087207 */ /* 0x000fe40004800000 */
[----:B------:R-:W-:Y:S02]  /*0670*/  SEL R9, R9, RZ, !P1 ;  /* 0x000000ff09097207 */ /* 0x000fe40004800000 */
[----:B------:R-:W-:-:S02]  /*0680*/  SEL R10, R10, RZ, !P1 ;  /* 0x000000ff0a0a7207 */ /* 0x000fc40004800000 */
[----:B------:R-:W-:-:S05]  /*0690*/  SEL R11, R11, RZ, !P1 ;  /* 0x000000ff0b0b7207 */ /* 0x000fca0004800000 */
[----:B------:R-:W-:Y:S01]  /*06a0*/  FADD R11, R11, R2 ;  /* 0x000000020b0b7221 */ /* 0x000fe20000000000 */
[----:B-1----:R-:W-:Y:S02]  /*06b0*/  SEL R23, R12, RZ, P0 ;  /* 0x000000ff0c177207 */ /* 0x002fe40000000000 */
[----:B------:R-:W-:Y:S02]  /*06c0*/  SEL R22, R13, RZ, P0 ;  /* 0x000000ff0d167207 */ /* 0x000fe40000000000 */
[----:B------:R-:W-:Y:S02]  /*06d0*/  SEL R12, R3, RZ, !P1 ;  /* 0x000000ff030c7207 */ /* 0x000fe40004800000 */
[----:B------:R-:W-:Y:S02]  /*06e0*/  SEL R13, R20, RZ, !P1 ;  /* 0x000000ff140d7207 */ /* 0x000fe40004800000 */
[----:B------:R-:W-:Y:S02]  /*06f0*/  SEL R3, R0, RZ, !P1 ;  /* 0x000000ff00037207 */ /* 0x000fe40004800000 */
[----:B------:R-:W-:-:S02]  /*0700*/  SEL R25, R14, RZ, P0 ;  /* 0x000000ff0e197207 */ /* 0x000fc40000000000 */
[----:B------:R-:W-:Y:S01]  /*0710*/  SEL R24, R15, RZ, P0 ;  /* 0x000000ff0f187207 */ /* 0x000fe20000000000 */
[----:B------:R-:W-:Y:S01]  /*0720*/  FADD R8, R8, R13 ;  /* 0x0000000d08087221 */ /* 0x000fe20000000000 */
[----:B------:R-:W-:Y:S01]  /*0730*/  FADD R9, R9, R12 ;  /* 0x0000000c09097221 */ /* 0x000fe20000000000 */
[----:B------:R-:W-:Y:S01]  /*0740*/  FADD R10, R10, R3 ;  /* 0x000000030a0a7221 */ /* 0x000fe20000000000 */
[----:B------:R-:W-:Y:S02]  /*0750*/  SEL R12, R4, R23, !P2 ;  /* 0x00000017040c7207 */ /* 0x000fe40005000000 */
[----:B------:R-:W-:Y:S02]  /*0760*/  SEL R13, R7, R22, !P2 ;  /* 0x00000016070d7207 */ /* 0x000fe40005000000 */
[----:B------:R-:W-:Y:S02]  /*0770*/  SEL R14, R6, R25, !P2 ;  /* 0x00000019060e7207 */ /* 0x000fe40005000000 */
[----:B------:R-:W-:-:S05]  /*0780*/  SEL R15, R5, R24, !P2 ;  /* 0x00000018050f7207 */ /* 0x000fca0005000000 */
[----:B------:R-:W-:Y:S01]  /*0790*/  STG.E.128 desc[UR4][R26.64], R12 ;  /* 0x0000000c1a007986 */ /* 0x000fe2000c101d04 */
[----:B--2---:R-:W-:Y:S02]  /*07a0*/  @P1 SEL R8, R16, RZ, P3 ;  /* 0x000000ff10081207 */ /* 0x004fe40001800000 */
[----:B------:R-:W-:Y:S02]  /*07b0*/  @P1 SEL R9, R17, RZ, P3 ;  /* 0x000000ff11091207 */ /* 0x000fe40001800000 */
[----:B------:R-:W-:Y:S02]  /*07c0*/  @P1 SEL R10, R18, RZ, P3 ;  /* 0x000000ff120a1207 */ /* 0x000fe40001800000 */
[----:B------:R-:W-:-:S05]  /*07d0*/  @P1 SEL R11, R19, RZ, P3 ;  /* 0x000000ff130b1207 */ /* 0x000fca0001800000 */
[----:B------:R-:W-:Y:S01]  /*07e0*/  STG.E.128 desc[UR4][R26.64+0x800], R8 ;  /* 0x000800081a007986 */ /* 0x000fe2000c101d04 */
[----:B------:R-:W-:Y:S05]  /*07f0*/  EXIT ;  /* 0x000000000000794d */ /* 0x000fea0003800000 */
.L_x_0:
[----:B------:R-:W-:-:S00]  /*0800*/  BRA `(.L_x_0) ;  /* 0xfffffffc00fc7947 */ /* 0x000fc0000383ffff */
[----:B------:R-:W-:-:S00]  /*0810*/  NOP ;  /* 0x0000000000007918 */ /* 0x000fc00000000000 */
        /* <DEDUP_REMOVED lines=14> */
.L_x_1:


//--------------------- .nv.constant0.triton_poi_fused_cat_17 --------------------------
	.section	.nv.constant0.triton_poi_fused_cat_17,"a",@progbits
	.sectionflags	@""
	.align	4
.nv.constant0.triton_poi_fused_cat_17:
	.zero		564
